//
// Generated by NVIDIA NVVM Compiler
//
// Compiler Build ID: CL-36424714
// Cuda compilation tools, release 13.0, V13.0.88
// Based on NVVM 20.0.0
//

.version 9.0
.target sm_100
.address_size 64

	// .globl	_Z17alloc_and_set_tenv
.extern .func  (.param .b64 func_retval0) malloc
(
	.param .b64 malloc_param_0
)
;
.extern .func  (.param .b32 func_retval0) vprintf
(
	.param .b64 vprintf_param_0,
	.param .b64 vprintf_param_1
)
;
.extern .func free
(
	.param .b64 free_param_0
)
;
.global .align 8 .b8 tenptr[8];
.global .align 1 .b8 $str[25] = {116, 101, 110, 112, 116, 114, 91, 98, 108, 111, 99, 107, 73, 100, 120, 46, 120, 93, 32, 61, 32, 37, 112, 10};
.global .align 1 .b8 $str$1[26] = {42, 116, 101, 110, 112, 116, 114, 91, 98, 108, 111, 99, 107, 73, 100, 120, 46, 120, 93, 32, 61, 32, 37, 100, 10};

.visible .entry _Z17alloc_and_set_tenv()
{
	.local .align 8 .b8 	__local_depot0[8];
	.reg .b64 	%SP;
	.reg .b64 	%SPL;
	.reg .pred 	%p<2>;
	.reg .b32 	%r<9>;
	.reg .b64 	%rd<14>;

	mov.u64 	%SPL, __local_depot0;
	cvta.local.u64 	%SP, %SPL;
	mov.u32 	%r1, %tid.x;
	setp.ne.s32 	%p1, %r1, 0;
	@%p1 bra 	$L__BB0_2;
	add.u64 	%rd1, %SP, 0;
	add.u64 	%rd2, %SPL, 0;
	{ // callseq 0, 0
	.param .b64 param0;
	st.param.b64 	[param0], 4;
	.param .b64 retval0;
	call.uni (retval0), 
	malloc, 
	(
	param0
	);
	ld.param.b64 	%rd3, [retval0];
	} // callseq 0
	mov.u32 	%r2, %ctaid.x;
	mul.wide.u32 	%rd5, %r2, 8;
	mov.u64 	%rd6, tenptr;
	add.s64 	%rd7, %rd6, %rd5;
	st.global.u64 	[%rd7], %rd3;
	st.local.u64 	[%rd2], %rd3;
	mov.u64 	%rd8, $str;
	cvta.global.u64 	%rd9, %rd8;
	{ // callseq 1, 0
	.param .b64 param0;
	st.param.b64 	[param0], %rd9;
	.param .b64 param1;
	st.param.b64 	[param1], %rd1;
	.param .b32 retval0;
	call.uni (retval0), 
	vprintf, 
	(
	param0, 
	param1
	);
	ld.param.b32 	%r3, [retval0];
	} // callseq 1
	ld.global.u64 	%rd10, [%rd7];
	ld.u32 	%r5, [%rd10];
	st.local.u32 	[%rd2], %r5;
	mov.u64 	%rd11, $str$1;
	cvta.global.u64 	%rd12, %rd11;
	{ // callseq 2, 0
	.param .b64 param0;
	st.param.b64 	[param0], %rd12;
	.param .b64 param1;
	st.param.b64 	[param1], %rd1;
	.param .b32 retval0;
	call.uni (retval0), 
	vprintf, 
	(
	param0, 
	param1
	);
	ld.param.b32 	%r6, [retval0];
	} // callseq 2
	ld.global.u64 	%rd13, [%rd7];
	mov.b32 	%r8, 10;
	st.u32 	[%rd13], %r8;
$L__BB0_2:
	bar.sync 	0;
	ret;

}
	// .globl	_Z3addiiPi
.visible .entry _Z3addiiPi(
	.param .u32 _Z3addiiPi_param_0,
	.param .u32 _Z3addiiPi_param_1,
	.param .u64 .ptr .align 1 _Z3addiiPi_param_2
)
{
	.reg .b32 	%r<7>;
	.reg .b64 	%rd<8>;

	ld.param.u32 	%r1, [_Z3addiiPi_param_0];
	ld.param.u32 	%r2, [_Z3addiiPi_param_1];
	ld.param.u64 	%rd1, [_Z3addiiPi_param_2];
	cvta.to.global.u64 	%rd2, %rd1;
	add.s32 	%r3, %r2, %r1;
	mov.u32 	%r4, %ctaid.x;
	mul.wide.u32 	%rd3, %r4, 8;
	mov.u64 	%rd4, tenptr;
	add.s64 	%rd5, %rd4, %rd3;
	ld.global.u64 	%rd6, [%rd5];
	cvta.to.global.u64 	%rd7, %rd6;
	ld.global.u32 	%r5, [%rd7];
	add.s32 	%r6, %r3, %r5;
	st.global.u32 	[%rd2], %r6;
	ret;

}
	// .globl	_Z8free_tenv
.visible .entry _Z8free_tenv()
{
	.reg .pred 	%p<2>;
	.reg .b32 	%r<3>;
	.reg .b64 	%rd<5>;

	mov.u32 	%r1, %tid.x;
	setp.ne.s32 	%p1, %r1, 0;
	@%p1 bra 	$L__BB2_2;
	mov.u32 	%r2, %ctaid.x;
	mul.wide.u32 	%rd1, %r2, 8;
	mov.u64 	%rd2, tenptr;
	add.s64 	%rd3, %rd2, %rd1;
	ld.global.u64 	%rd4, [%rd3];
	{ // callseq 3, 0
	.param .b64 param0;
	st.param.b64 	[param0], %rd4;
	call.uni 
	free, 
	(
	param0
	);
	} // callseq 3
$L__BB2_2:
	ret;

}


// ===== COMPILED SASS (sm_100) =====

	.target	sm_100

	.elftype	@"ET_EXEC"


//--------------------- .note.nv.tkinfo           --------------------------
	.section	.note.nv.tkinfo,"",@"SHT_NOTE"
	.sectionflags	@"SHF_NOTE_NV_TKINFO"
	.tkinfo
        /*0018*/ 	.word	0x00000002
        /*0030*/ 	.string	""
        /*0030*/ 	.string	"ptxas"
        /*0030*/ 	.string	"Cuda compilation tools, release 13.0, V13.0.88"
        /*0030*/ 	.string	"Build cuda_13.0.r13.0/compiler.36424714_0"
        /*0030*/ 	.string	"-arch sm_100 -m 64 "



//--------------------- .note.nv.cuinfo           --------------------------
	.section	.note.nv.cuinfo,"",@"SHT_NOTE"
	.sectionflags	@"SHF_NOTE_NV_CUINFO"
        /*0018*/ 	.short	0x0002
        /*001a*/ 	.short	0x0064
        /*001c*/ 	.short	0x0082
	.zero		2


//--------------------- .nv.info                  --------------------------
	.section	.nv.info,"",@"SHT_CUDA_INFO"
	.align	4


	//----- nvinfo : EIATTR_REGCOUNT
	.align		4
        /*0000*/ 	.byte	0x04, 0x2f
        /*0002*/ 	.short	(.L_4 - .L_3)
	.align		4
.L_3:
        /*0004*/ 	.word	index@(_Z17alloc_and_set_tenv)
        /*0008*/ 	.word	0x0000001a


	//----- nvinfo : EIATTR_FRAME_SIZE
	.align		4
.L_4:
        /*000c*/ 	.byte	0x04, 0x11
        /*000e*/ 	.short	(.L_6 - .L_5)
	.align		4
.L_5:
        /*0010*/ 	.word	index@(_Z17alloc_and_set_tenv)
        /*0014*/ 	.word	0x00000008


	//----- nvinfo : EIATTR_REGCOUNT
	.align		4
.L_6:
        /*0018*/ 	.byte	0x04, 0x2f
        /*001a*/ 	.short	(.L_8 - .L_7)
	.align		4
.L_7:
        /*001c*/ 	.word	index@(_Z3addiiPi)
        /*0020*/ 	.word	0x0000000a


	//----- nvinfo : EIATTR_FRAME_SIZE
	.align		4
.L_8:
        /*0024*/ 	.byte	0x04, 0x11
        /*0026*/ 	.short	(.L_10 - .L_9)
	.align		4
.L_9:
        /*0028*/ 	.word	index@(_Z3addiiPi)
        /*002c*/ 	.word	0x00000000


	//----- nvinfo : EIATTR_REGCOUNT
	.align		4
.L_10:
        /*0030*/ 	.byte	0x04, 0x2f
        /*0032*/ 	.short	(.L_12 - .L_11)
	.align		4
.L_11:
        /*0034*/ 	.word	index@(_Z8free_tenv)
        /*0038*/ 	.word	0x00000018


	//----- nvinfo : EIATTR_FRAME_SIZE
	.align		4
.L_12:
        /*003c*/ 	.byte	0x04, 0x11
        /*003e*/ 	.short	(.L_14 - .L_13)
	.align		4
.L_13:
        /*0040*/ 	.word	index@(_Z8free_tenv)
        /*0044*/ 	.word	0x00000000


	//----- nvinfo : EIATTR_MIN_STACK_SIZE
	.align		4
.L_14:
        /*0048*/ 	.byte	0x04, 0x12
        /*004a*/ 	.short	(.L_16 - .L_15)
	.align		4
.L_15:
        /*004c*/ 	.word	index@(_Z8free_tenv)
        /*0050*/ 	.word	0x00000000


	//----- nvinfo : EIATTR_MIN_STACK_SIZE
	.align		4
.L_16:
        /*0054*/ 	.byte	0x04, 0x12
        /*0056*/ 	.short	(.L_18 - .L_17)
	.align		4
.L_17:
        /*0058*/ 	.word	index@(_Z3addiiPi)
        /*005c*/ 	.word	0x00000000


	//----- nvinfo : EIATTR_MIN_STACK_SIZE
	.align		4
.L_18:
        /*0060*/ 	.byte	0x04, 0x12
        /*0062*/ 	.short	(.L_20 - .L_19)
	.align		4
.L_19:
        /*0064*/ 	.word	index@(_Z17alloc_and_set_tenv)
        /*0068*/ 	.word	0x00000008
.L_20:


//--------------------- .nv.compat                --------------------------
	.section	.nv.compat,"",@"SHT_CUDA_COMPAT_INFO"
	.align	4
        /*0000*/ 	.byte	0x02, 0x09, 0x00, 0x00, 0x02, 0x02, 0x01, 0x00, 0x02, 0x05, 0x05, 0x00, 0x03, 0x07, 0x01, 0x01
        /*0010*/ 	.byte	0x02, 0x03, 0x00, 0x00, 0x02, 0x06, 0x01, 0x00, 0x04, 0x0b, 0x08, 0x00, 0x09, 0x00, 0x00, 0x00
        /*0020*/ 	.byte	0x00, 0x00, 0x00, 0x00


//--------------------- .nv.info._Z8free_tenv     --------------------------
	.section	.nv.info._Z8free_tenv,"",@"SHT_CUDA_INFO"
	.sectionflags	@""
	.align	4


	//----- nvinfo : EIATTR_CUDA_API_VERSION
	.align		4
        /*0000*/ 	.byte	0x04, 0x37
        /*0002*/ 	.short	(.L_22 - .L_21)
.L_21:
        /*0004*/ 	.word	0x00000082


	//----- nvinfo : EIATTR_SPARSE_MMA_MASK
	.align		4
.L_22:
        /*0008*/ 	.byte	0x03, 0x50
        /*000a*/ 	.short	0x0000


	//----- nvinfo : EIATTR_MAXREG_COUNT
	.align		4
        /*000c*/ 	.byte	0x03, 0x1b
        /*000e*/ 	.short	0x00ff


	//----- nvinfo : EIATTR_EXTERNS
	.align		4
        /*0010*/ 	.byte	0x04, 0x0f
        /*0012*/ 	.short	(.L_24 - .L_23)


	//   ....[0]....
	.align		4
.L_23:
        /*0014*/ 	.word	index@(free)


	//----- nvinfo : EIATTR_MERCURY_ISA_VERSION
	.align		4
.L_24:
        /*0018*/ 	.byte	0x03, 0x5f
        /*001a*/ 	.short	0x0101


	//----- nvinfo : EIATTR_VRC_CTA_INIT_COUNT
	.align		4
        /*001c*/ 	.byte	0x02, 0x4a
	.zero		1
	.zero		1


	//----- nvinfo : EIATTR_SYSCALL_OFFSETS
	.align		4
        /*0020*/ 	.byte	0x04, 0x46
        /*0022*/ 	.short	(.L_26 - .L_25)


	//   ....[0]....
.L_25:
        /*0024*/ 	.word	0x000000c0


	//----- nvinfo : EIATTR_EXIT_INSTR_OFFSETS
	.align		4
.L_26:
        /*0028*/ 	.byte	0x04, 0x1c
        /*002a*/ 	.short	(.L_28 - .L_27)


	//   ....[0]....
.L_27:
        /*002c*/ 	.word	0x00000030


	//   ....[1]....
        /*0030*/ 	.word	0x000000d0


	//----- nvinfo : EIATTR_CRS_STACK_SIZE
	.align		4
.L_28:
        /*0034*/ 	.byte	0x04, 0x1e
        /*0036*/ 	.short	(.L_30 - .L_29)
.L_29:
        /*0038*/ 	.word	0x00000000


	//----- nvinfo : EIATTR_SW_WAR
	.align		4
.L_30:
        /*003c*/ 	.byte	0x04, 0x36
        /*003e*/ 	.short	(.L_32 - .L_31)
.L_31:
        /*0040*/ 	.word	0x00000008
.L_32:


//--------------------- .nv.info._Z3addiiPi       --------------------------
	.section	.nv.info._Z3addiiPi,"",@"SHT_CUDA_INFO"
	.sectionflags	@""
	.align	4


	//----- nvinfo : EIATTR_CUDA_API_VERSION
	.align		4
        /*0000*/ 	.byte	0x04, 0x37
        /*0002*/ 	.short	(.L_34 - .L_33)
.L_33:
        /*0004*/ 	.word	0x00000082


	//----- nvinfo : EIATTR_KPARAM_INFO
	.align		4
.L_34:
        /*0008*/ 	.byte	0x04, 0x17
        /*000a*/ 	.short	(.L_36 - .L_35)
.L_35:
        /*000c*/ 	.word	0x00000000
        /*0010*/ 	.short	0x0002
        /*0012*/ 	.short	0x0008
        /*0014*/ 	.byte	0x00, 0xf5, 0x21, 0x00


	//----- nvinfo : EIATTR_KPARAM_INFO
	.align		4
.L_36:
        /*0018*/ 	.byte	0x04, 0x17
        /*001a*/ 	.short	(.L_38 - .L_37)
.L_37:
        /*001c*/ 	.word	0x00000000
        /*0020*/ 	.short	0x0001
        /*0022*/ 	.short	0x0004
        /*0024*/ 	.byte	0x00, 0xf0, 0x11, 0x00


	//----- nvinfo : EIATTR_KPARAM_INFO
	.align		4
.L_38:
        /*0028*/ 	.byte	0x04, 0x17
        /*002a*/ 	.short	(.L_40 - .L_39)
.L_39:
        /*002c*/ 	.word	0x00000000
        /*0030*/ 	.short	0x0000
        /*0032*/ 	.short	0x0000
        /*0034*/ 	.byte	0x00, 0xf0, 0x11, 0x00


	//----- nvinfo : EIATTR_SPARSE_MMA_MASK
	.align		4
.L_40:
        /*0038*/ 	.byte	0x03, 0x50
        /*003a*/ 	.short	0x0000


	//----- nvinfo : EIATTR_MAXREG_COUNT
	.align		4
        /*003c*/ 	.byte	0x03, 0x1b
        /*003e*/ 	.short	0x00ff


	//----- nvinfo : EIATTR_MERCURY_ISA_VERSION
	.align		4
        /*0040*/ 	.byte	0x03, 0x5f
        /*0042*/ 	.short	0x0101


	//----- nvinfo : EIATTR_VRC_CTA_INIT_COUNT
	.align		4
        /*0044*/ 	.byte	0x02, 0x4a
	.zero		1
	.zero		1


	//----- nvinfo : EIATTR_EXIT_INSTR_OFFSETS
	.align		4
        /*0048*/ 	.byte	0x04, 0x1c
        /*004a*/ 	.short	(.L_42 - .L_41)


	//   ....[0]....
.L_41:
        /*004c*/ 	.word	0x000000b0


	//----- nvinfo : EIATTR_CBANK_PARAM_SIZE
	.align		4
.L_42:
        /*0050*/ 	.byte	0x03, 0x19
        /*0052*/ 	.short	0x0010


	//----- nvinfo : EIATTR_PARAM_CBANK
	.align		4
        /*0054*/ 	.byte	0x04, 0x0a
        /*0056*/ 	.short	(.L_44 - .L_43)
	.align		4
.L_43:
        /*0058*/ 	.word	index@(.nv.constant0._Z3addiiPi)
        /*005c*/ 	.short	0x0380
        /*005e*/ 	.short	0x0010


	//----- nvinfo : EIATTR_SW_WAR
	.align		4
.L_44:
        /*0060*/ 	.byte	0x04, 0x36
        /*0062*/ 	.short	(.L_46 - .L_45)
.L_45:
        /*0064*/ 	.word	0x00000008
.L_46:


//--------------------- .nv.info._Z17alloc_and_set_tenv --------------------------
	.section	.nv.info._Z17alloc_and_set_tenv,"",@"SHT_CUDA_INFO"
	.sectionflags	@""
	.align	4


	//----- nvinfo : EIATTR_CUDA_API_VERSION
	.align		4
        /*0000*/ 	.byte	0x04, 0x37
        /*0002*/ 	.short	(.L_48 - .L_47)
.L_47:
        /*0004*/ 	.word	0x00000082


	//----- nvinfo : EIATTR_SPARSE_MMA_MASK
	.align		4
.L_48:
        /*0008*/ 	.byte	0x03, 0x50
        /*000a*/ 	.short	0x0000


	//----- nvinfo : EIATTR_MAXREG_COUNT
	.align		4
        /*000c*/ 	.byte	0x03, 0x1b
        /*000e*/ 	.short	0x00ff


	//----- nvinfo : EIATTR_NUM_BARRIERS
	.align		4
        /*0010*/ 	.byte	0x02, 0x4c
        /*0012*/ 	.byte	0x01
	.zero		1


	//----- nvinfo : EIATTR_EXTERNS
	.align		4
        /*0014*/ 	.byte	0x04, 0x0f
        /*0016*/ 	.short	(.L_50 - .L_49)


	//   ....[0]....
	.align		4
.L_49:
        /*0018*/ 	.word	index@(malloc)


	//   ....[1]....
	.align		4
        /*001c*/ 	.word	index@(vprintf)


	//----- nvinfo : EIATTR_MERCURY_ISA_VERSION
	.align		4
.L_50:
        /*0020*/ 	.byte	0x03, 0x5f
        /*0022*/ 	.short	0x0101


	//----- nvinfo : EIATTR_VRC_CTA_INIT_COUNT
	.align		4
        /*0024*/ 	.byte	0x02, 0x4a
	.zero		1
	.zero		1


	//----- nvinfo : EIATTR_SYSCALL_OFFSETS
	.align		4
        /*0028*/ 	.byte	0x04, 0x46
        /*002a*/ 	.short	(.L_52 - .L_51)


	//   ....[0]....
.L_51:
        /*002c*/ 	.word	0x000000f0


	//   ....[1]....
        /*0030*/ 	.word	0x00000210


	//   ....[2]....
        /*0034*/ 	.word	0x000002e0


	//----- nvinfo : EIATTR_EXIT_INSTR_OFFSETS
	.align		4
.L_52:
        /*0038*/ 	.byte	0x04, 0x1c
        /*003a*/ 	.short	(.L_54 - .L_53)


	//   ....[0]....
.L_53:
        /*003c*/ 	.word	0x00000360


	//----- nvinfo : EIATTR_CRS_STACK_SIZE
	.align		4
.L_54:
        /*0040*/ 	.byte	0x04, 0x1e
        /*0042*/ 	.short	(.L_56 - .L_55)
.L_55:
        /*0044*/ 	.word	0x00000000


	//----- nvinfo : EIATTR_SW_WAR
	.align		4
.L_56:
        /*0048*/ 	.byte	0x04, 0x36
        /*004a*/ 	.short	(.L_58 - .L_57)
.L_57:
        /*004c*/ 	.word	0x00000008
.L_58:


//--------------------- .nv.callgraph             --------------------------
	.section	.nv.callgraph,"",@"SHT_CUDA_CALLGRAPH"
	.align	4
	.sectionentsize	8
	.align		4
        /*0000*/ 	.word	0x00000000
	.align		4
        /*0004*/ 	.word	0xffffffff
	.align		4
        /*0008*/ 	.word	index@(_Z8free_tenv)
	.align		4
        /*000c*/ 	.word	index@(free)
	.align		4
        /*0010*/ 	.word	index@(_Z17alloc_and_set_tenv)
	.align		4
        /*0014*/ 	.word	index@(vprintf)
	.align		4
        /*0018*/ 	.word	index@(_Z17alloc_and_set_tenv)
	.align		4
        /*001c*/ 	.word	index@(malloc)
	.align		4
        /*0020*/ 	.word	0x00000000
	.align		4
        /*0024*/ 	.word	0xfffffffe
	.align		4
        /*0028*/ 	.word	0x00000000
	.align		4
        /*002c*/ 	.word	0xfffffffd
	.align		4
        /*0030*/ 	.word	0x00000000
	.align		4
        /*0034*/ 	.word	0xfffffffc


//--------------------- .nv.constant4             --------------------------
	.section	.nv.constant4,"a",@progbits
	.align	8
	.align		8
.nv.constant4:
        /*0000*/ 	.dword	free
	.align		8
        /*0008*/ 	.dword	tenptr
	.align		8
        /*0010*/ 	.dword	$str
	.align		8
        /*0018*/ 	.dword	$str$1
	.align		8
        /*0020*/ 	.dword	malloc
	.align		8
        /*0028*/ 	.dword	vprintf


//--------------------- .text._Z8free_tenv        --------------------------
	.section	.text._Z8free_tenv,"ax",@progbits
	.align	128
        .global         _Z8free_tenv
        .type           _Z8free_tenv,@function
        .size           _Z8free_tenv,(.L_x_8 - _Z8free_tenv)
        .other          _Z8free_tenv,@"STO_CUDA_ENTRY STV_DEFAULT"
_Z8free_tenv:
.text._Z8free_tenv:
[----:B------:R-:W0:Y:S01]  /*0000*/  LDC R1, c[0x0][0x37c] ;  /* 0x0000df00ff017b82 */ /* 0x000e220000000800 */
[----:B------:R-:W1:Y:S02]  /*0010*/  S2R R0, SR_TID.X ;  /* 0x0000000000007919 */ /* 0x000e640000002100 */
[----:B-1----:R-:W-:-:S13]  /*0020*/  ISETP.NE.AND P0, PT, R0, RZ, PT ;  /* 0x000000ff0000720c */ /* 0x002fda0003f05270 */
[----:B------:R-:W-:Y:S05]  /*0030*/  @P0 EXIT ;  /* 0x000000000000094d */ /* 0x000fea0003800000 */
[----:B------:R-:W1:Y:S01]  /*0040*/  S2R R5, SR_CTAID.X ;  /* 0x0000000000057919 */ /* 0x000e620000002500 */
[----:B------:R-:W1:Y:S01]  /*0050*/  LDC.64 R2, c[0x4][0x8] ;  /* 0x01000200ff027b82 */ /* 0x000e620000000a00 */
[----:B------:R-:W2:Y:S01]  /*0060*/  LDCU.64 UR4, c[0x0][0x358] ;  /* 0x00006b00ff0477ac */ /* 0x000ea20008000a00 */
[----:B-1----:R-:W-:-:S05]  /*0070*/  IMAD.WIDE.U32 R2, R5, 0x8, R2 ;  /* 0x0000000805027825 */ /* 0x002fca00078e0002 */
[----:B--2---:R1:W5:Y:S01]  /*0080*/  LDG.E.64 R4, desc[UR4][R2.64] ;  /* 0x0000000402047981 */ /* 0x004362000c1e1b00 */
[----:B------:R-:W-:-:S04]  /*0090*/  MOV R0, 0x0 ;  /* 0x0000000000007802 */ /* 0x000fc80000000f00 */
[----:B------:R1:W2:Y:S03]  /*00a0*/  LDC.64 R6, c[0x4][R0] ;  /* 0x0100000000067b82 */ /* 0x0002a60000000a00 */
[----:B------:R-:W-:-:S07]  /*00b0*/  LEPC R20, `(.L_x_0) ;  /* 0x000000001014794e */ /* 0x000fce0000000000 */
[----:B012--5:R-:W-:Y:S05]  /*00c0*/  CALL.ABS.NOINC R6 ;  /* 0x0000000006007343 */ /* 0x027fea0003c00000 */
.L_x_0:
[----:B------:R-:W-:Y:S05]  /*00d0*/  EXIT ;  /* 0x000000000000794d */ /* 0x000fea0003800000 */
.L_x_1:
[----:B------:R-:W-:-:S00]  /*00e0*/  BRA `(.L_x_1) ;  /* 0xfffffffc00fc7947 */ /* 0x000fc0000383ffff */
[----:B------:R-:W-:-:S00]  /*00f0*/  NOP ;  /* 0x0000000000007918 */ /* 0x000fc00000000000 */
        /* <DEDUP_REMOVED lines=8> */
.L_x_8:


//--------------------- .text._Z3addiiPi          --------------------------
	.section	.text._Z3addiiPi,"ax",@progbits
	.align	128
        .global         _Z3addiiPi
        .type           _Z3addiiPi,@function
        .size           _Z3addiiPi,(.L_x_9 - _Z3addiiPi)
        .other          _Z3addiiPi,@"STO_CUDA_ENTRY STV_DEFAULT"
_Z3addiiPi:
.text._Z3addiiPi:
[----:B------:R-:W-:Y:S01]  /*0000*/  LDC R1, c[0x0][0x37c] ;  /* 0x0000df00ff017b82 */ /* 0x000fe20000000800 */
[----:B------:R-:W0:Y:S07]  /*0010*/  S2R R5, SR_CTAID.X ;  /* 0x0000000000057919 */ /* 0x000e2e0000002500 */
[----:B------:R-:W0:Y:S01]  /*0020*/  LDC.64 R2, c[0x4][0x8] ;  /* 0x01000200ff027b82 */ /* 0x000e220000000a00 */
[----:B------:R-:W1:Y:S07]  /*0030*/  LDCU.64 UR4, c[0x0][0x358] ;  /* 0x00006b00ff0477ac */ /* 0x000e6e0008000a00 */
[----:B------:R-:W2:Y:S01]  /*0040*/  LDC.64 R6, c[0x0][0x380] ;  /* 0x0000e000ff067b82 */ /* 0x000ea20000000a00 */
[----:B0-----:R-:W-:-:S06]  /*0050*/  IMAD.WIDE.U32 R2, R5, 0x8, R2 ;  /* 0x0000000805027825 */ /* 0x001fcc00078e0002 */
[----:B-1----:R-:W3:Y:S01]  /*0060*/  LDG.E.64 R2, desc[UR4][R2.64] ;  /* 0x0000000402027981 */ /* 0x002ee2000c1e1b00 */
[----:B------:R-:W0:Y:S03]  /*0070*/  LDC.64 R4, c[0x0][0x388] ;  /* 0x0000e200ff047b82 */ /* 0x000e260000000a00 */
[----:B---3--:R-:W2:Y:S02]  /*0080*/  LDG.E R0, desc[UR4][R2.64] ;  /* 0x0000000402007981 */ /* 0x008ea4000c1e1900 */
[----:B--2---:R-:W-:-:S05]  /*0090*/  IADD3 R7, PT, PT, R0, R7, R6 ;  /* 0x0000000700077210 */ /* 0x004fca0007ffe006 */
[----:B0-----:R-:W-:Y:S01]  /*00a0*/  STG.E desc[UR4][R4.64], R7 ;  /* 0x0000000704007986 */ /* 0x001fe2000c101904 */
[----:B------:R-:W-:Y:S05]  /*00b0*/  EXIT ;  /* 0x000000000000794d */ /* 0x000fea0003800000 */
.L_x_2:
        /* <DEDUP_REMOVED lines=12> */
.L_x_9:


//--------------------- .text._Z17alloc_and_set_tenv --------------------------
	.section	.text._Z17alloc_and_set_tenv,"ax",@progbits
	.align	128
        .global         _Z17alloc_and_set_tenv
        .type           _Z17alloc_and_set_tenv,@function
        .size           _Z17alloc_and_set_tenv,(.L_x_10 - _Z17alloc_and_set_tenv)
        .other          _Z17alloc_and_set_tenv,@"STO_CUDA_ENTRY STV_DEFAULT"
_Z17alloc_and_set_tenv:
.text._Z17alloc_and_set_tenv:
[----:B------:R-:W0:Y:S01]  /*0000*/  LDC R1, c[0x0][0x37c] ;  /* 0x0000df00ff017b82 */ /* 0x000e220000000800 */
[----:B------:R-:W1:Y:S01]  /*0010*/  S2R R0, SR_TID.X ;  /* 0x0000000000007919 */ /* 0x000e620000002100 */
[----:B------:R-:W2:Y:S01]  /*0020*/  LDCU UR4, c[0x0][0x2f8] ;  /* 0x00005f00ff0477ac */ /* 0x000ea20008000800 */
[----:B0-----:R-:W-:Y:S01]  /*0030*/  VIADD R1, R1, 0xfffffff8 ;  /* 0xfffffff801017836 */ /* 0x001fe20000000000 */
[----:B------:R-:W0:Y:S04]  /*0040*/  LDCU UR5, c[0x0][0x2fc] ;  /* 0x00005f80ff0577ac */ /* 0x000e280008000800 */
[----:B--2---:R-:W-:-:S05]  /*0050*/  IADD3 R22, P1, PT, R1, UR4, RZ ;  /* 0x0000000401167c10 */ /* 0x004fca000ff3e0ff */
[----:B0-----:R-:W-:Y:S01]  /*0060*/  IMAD.X R2, RZ, RZ, UR5, P1 ;  /* 0x00000005ff027e24 */ /* 0x001fe200088e06ff */
[----:B-1----:R-:W-:-:S13]  /*0070*/  ISETP.NE.AND P0, PT, R0, RZ, PT ;  /* 0x000000ff0000720c */ /* 0x002fda0003f05270 */
[----:B------:R-:W-:Y:S05]  /*0080*/  @P0 BRA `(.L_x_3) ;  /* 0x0000000000ac0947 */ /* 0x000fea0003800000 */
[----:B------:R-:W-:Y:S01]  /*0090*/  MOV R0, 0x20 ;  /* 0x0000002000007802 */ /* 0x000fe20000000f00 */
[----:B------:R-:W0:Y:S01]  /*00a0*/  LDC.64 R16, c[0x0][0x358] ;  /* 0x0000d600ff107b82 */ /* 0x000e220000000a00 */
[----:B------:R-:W-:Y:S02]  /*00b0*/  IMAD.MOV.U32 R4, RZ, RZ, 0x4 ;  /* 0x00000004ff047424 */ /* 0x000fe400078e00ff */
[----:B------:R-:W-:-:S05]  /*00c0*/  IMAD.MOV.U32 R5, RZ, RZ, RZ ;  /* 0x000000ffff057224 */ /* 0x000fca00078e00ff */
[----:B------:R1:W2:Y:S02]  /*00d0*/  LDC.64 R6, c[0x4][R0] ;  /* 0x0100000000067b82 */ /* 0x0002a40000000a00 */
[----:B------:R-:W-:-:S07]  /*00e0*/  LEPC R20, `(.L_x_4) ;  /* 0x000000001014794e */ /* 0x000fce0000000000 */
[----:B012---:R-:W-:Y:S05]  /*00f0*/  CALL.ABS.NOINC R6 ;  /* 0x0000000006007343 */ /* 0x007fea0003c00000 */
.L_x_4:
[----:B------:R-:W0:Y:S01]  /*0100*/  S2R R3, SR_CTAID.X ;  /* 0x0000000000037919 */ /* 0x000e220000002500 */
[----:B------:R-:W0:Y:S01]  /*0110*/  LDC.64 R18, c[0x4][0x8] ;  /* 0x01000200ff127b82 */ /* 0x000e220000000a00 */
[----:B------:R-:W-:Y:S01]  /*0120*/  R2UR UR6, R16 ;  /* 0x00000000100672ca */ /* 0x000fe200000e0000 */
[----:B------:R-:W-:Y:S01]  /*0130*/  IMAD.MOV.U32 R8, RZ, RZ, R4 ;  /* 0x000000ffff087224 */ /* 0x000fe200078e0004 */
[----:B------:R-:W-:Y:S01]  /*0140*/  R2UR UR7, R17 ;  /* 0x00000000110772ca */ /* 0x000fe200000e0000 */
[----:B------:R-:W1:Y:S01]  /*0150*/  LDCU.64 UR4, c[0x4][0x10] ;  /* 0x01000200ff0477ac */ /* 0x000e620008000a00 */
[----:B------:R-:W-:Y:S01]  /*0160*/  MOV R9, R5 ;  /* 0x0000000500097202 */ /* 0x000fe20000000f00 */
[----:B------:R-:W-:Y:S01]  /*0170*/  IMAD.MOV.U32 R6, RZ, RZ, R22 ;  /* 0x000000ffff067224 */ /* 0x000fe200078e0016 */
[----:B------:R-:W-:Y:S02]  /*0180*/  MOV R23, 0x28 ;  /* 0x0000002800177802 */ /* 0x000fe40000000f00 */
[----:B------:R-:W-:Y:S01]  /*0190*/  MOV R7, R2 ;  /* 0x0000000200077202 */ /* 0x000fe20000000f00 */
[----:B------:R2:W-:Y:S01]  /*01a0*/  STL.64 [R1], R8 ;  /* 0x0000000801007387 */ /* 0x0005e20000100a00 */
[----:B------:R2:W3:Y:S01]  /*01b0*/  LDC.64 R10, c[0x4][R23] ;  /* 0x01000000170a7b82 */ /* 0x0004e20000000a00 */
[----:B-1----:R-:W-:-:S02]  /*01c0*/  IMAD.U32 R4, RZ, RZ, UR4 ;  /* 0x00000004ff047e24 */ /* 0x002fc4000f8e00ff */
[----:B------:R-:W-:Y:S02]  /*01d0*/  IMAD.U32 R5, RZ, RZ, UR5 ;  /* 0x00000005ff057e24 */ /* 0x000fe4000f8e00ff */
[----:B0-----:R-:W-:-:S05]  /*01e0*/  IMAD.WIDE.U32 R18, R3, 0x8, R18 ;  /* 0x0000000803127825 */ /* 0x001fca00078e0012 */
[----:B------:R2:W-:Y:S02]  /*01f0*/  STG.E.64 desc[UR6][R18.64], R8 ;  /* 0x0000000812007986 */ /* 0x0005e4000c101b06 */
[----:B------:R-:W-:-:S07]  /*0200*/  LEPC R20, `(.L_x_5) ;  /* 0x000000001014794e */ /* 0x000fce0000000000 */
[----:B--23--:R-:W-:Y:S05]  /*0210*/  CALL.ABS.NOINC R10 ;  /* 0x000000000a007343 */ /* 0x00cfea0003c00000 */
.L_x_5:
[----:B------:R-:W-:Y:S02]  /*0220*/  R2UR UR4, R16 ;  /* 0x00000000100472ca */ /* 0x000fe400000e0000 */
[----:B------:R-:W-:-:S13]  /*0230*/  R2UR UR5, R17 ;  /* 0x00000000110572ca */ /* 0x000fda00000e0000 */
[----:B------:R-:W2:Y:S04]  /*0240*/  LDG.E.64 R8, desc[UR4][R18.64] ;  /* 0x0000000412087981 */ /* 0x000ea8000c1e1b00 */
[----:B--2---:R-:W2:Y:S01]  /*0250*/  LD.E R8, desc[UR4][R8.64] ;  /* 0x0000000408087980 */ /* 0x004ea2000c101900 */
[----:B------:R0:W1:Y:S01]  /*0260*/  LDC.64 R10, c[0x4][R23] ;  /* 0x01000000170a7b82 */ /* 0x0000620000000a00 */
[----:B------:R-:W3:Y:S01]  /*0270*/  LDCU.64 UR4, c[0x4][0x18] ;  /* 0x01000300ff0477ac */ /* 0x000ee20008000a00 */
[----:B------:R-:W-:Y:S01]  /*0280*/  IMAD.MOV.U32 R6, RZ, RZ, R22 ;  /* 0x000000ffff067224 */ /* 0x000fe200078e0016 */
[----:B------:R-:W-:Y:S01]  /*0290*/  MOV R7, R2 ;  /* 0x0000000200077202 */ /* 0x000fe20000000f00 */
[----:B---3--:R-:W-:Y:S02]  /*02a0*/  IMAD.U32 R4, RZ, RZ, UR4 ;  /* 0x00000004ff047e24 */ /* 0x008fe4000f8e00ff */
[----:B------:R-:W-:Y:S01]  /*02b0*/  IMAD.U32 R5, RZ, RZ, UR5 ;  /* 0x00000005ff057e24 */ /* 0x000fe2000f8e00ff */
[----:B-12---:R0:W-:Y:S06]  /*02c0*/  STL [R1], R8 ;  /* 0x0000000801007387 */ /* 0x0061ec0000100800 */
[----:B------:R-:W-:-:S07]  /*02d0*/  LEPC R20, `(.L_x_6) ;  /* 0x000000001014794e */ /* 0x000fce0000000000 */
[----:B0-----:R-:W-:Y:S05]  /*02e0*/  CALL.ABS.NOINC R10 ;  /* 0x000000000a007343 */ /* 0x001fea0003c00000 */
.L_x_6:
[----:B------:R-:W-:Y:S02]  /*02f0*/  R2UR UR4, R16 ;  /* 0x00000000100472ca */ /* 0x000fe400000e0000 */
[----:B------:R-:W-:-:S13]  /*0300*/  R2UR UR5, R17 ;  /* 0x00000000110572ca */ /* 0x000fda00000e0000 */
[----:B------:R-:W2:Y:S01]  /*0310*/  LDG.E.64 R18, desc[UR4][R18.64] ;  /* 0x0000000412127981 */ /* 0x000ea2000c1e1b00 */
[----:B------:R-:W-:-:S05]  /*0320*/  IMAD.MOV.U32 R3, RZ, RZ, 0xa ;  /* 0x0000000aff037424 */ /* 0x000fca00078e00ff */
[----:B--2---:R0:W-:Y:S02]  /*0330*/  ST.E desc[UR4][R18.64], R3 ;  /* 0x0000000312007985 */ /* 0x0041e4000c101904 */
.L_x_3:
[----:B------:R-:W-:Y:S05]  /*0340*/  WARPSYNC.ALL ;  /* 0x0000000000007948 */ /* 0x000fea0003800000 */
[----:B------:R-:W-:Y:S06]  /*0350*/  BAR.SYNC.DEFER_BLOCKING 0x0 ;  /* 0x0000000000007b1d */ /* 0x000fec0000010000 */
[----:B------:R-:W-:Y:S05]  /*0360*/  EXIT ;  /* 0x000000000000794d */ /* 0x000fea0003800000 */
.L_x_7:
        /* <DEDUP_REMOVED lines=9> */
.L_x_10:


//--------------------- .nv.global.init           --------------------------
	.section	.nv.global.init,"aw",@progbits
.nv.global.init:
	.type		$str,@object
	.size		$str,($str$1 - $str)
$str:
        /*0000*/ 	.byte	0x74, 0x65, 0x6e, 0x70, 0x74, 0x72, 0x5b, 0x62, 0x6c, 0x6f, 0x63, 0x6b, 0x49, 0x64, 0x78, 0x2e
        /*0010*/ 	.byte	0x78, 0x5d, 0x20, 0x3d, 0x20, 0x25, 0x70, 0x0a, 0x00
	.type		$str$1,@object
	.size		$str$1,(.L_2 - $str$1)
$str$1:
        /*0019*/ 	.byte	0x2a, 0x74, 0x65, 0x6e, 0x70, 0x74, 0x72, 0x5b, 0x62, 0x6c, 0x6f, 0x63, 0x6b, 0x49, 0x64, 0x78
        /*0029*/ 	.byte	0x2e, 0x78, 0x5d, 0x20, 0x3d, 0x20, 0x25, 0x64, 0x0a, 0x00
.L_2:


//--------------------- .nv.shared.reserved.0     --------------------------
	.section	.nv.shared.reserved.0,"aw",@nobits
	.weak		__nv_reservedSMEM_offset_0_alias
	.size		__nv_reservedSMEM_offset_0_alias, 0, 64
	.other		__nv_reservedSMEM_offset_0_alias,@"STO_CUDA_RESERVED_SHARED STV_DEFAULT"
__nv_reservedSMEM_offset_0_alias:
	.zero		0
	.zero		64


//--------------------- .nv.global                --------------------------
	.section	.nv.global,"aw",@nobits
	.align	8
.nv.global:
	.type		tenptr,@object
	.size		tenptr,(.L_0 - tenptr)
tenptr:
	.zero		8
.L_0:


//--------------------- .nv.constant0._Z8free_tenv --------------------------
	.section	.nv.constant0._Z8free_tenv,"a",@progbits
	.sectionflags	@""
	.align	4
.nv.constant0._Z8free_tenv:
	.zero		896


//--------------------- .nv.constant0._Z3addiiPi  --------------------------
	.section	.nv.constant0._Z3addiiPi,"a",@progbits
	.sectionflags	@""
	.align	4
.nv.constant0._Z3addiiPi:
	.zero		912


//--------------------- .nv.constant0._Z17alloc_and_set_tenv --------------------------
	.section	.nv.constant0._Z17alloc_and_set_tenv,"a",@progbits
	.sectionflags	@""
	.align	4
.nv.constant0._Z17alloc_and_set_tenv:
	.zero		896


//--------------------- SYMBOLS --------------------------

	.type		.nv.reservedSmem.offset0,@object
	.size		.nv.reservedSmem.offset0,0x4
	.type		free,@function
	.type		malloc,@function
	.type		vprintf,@function
